//
// Generated by NVIDIA NVVM Compiler
//
// Compiler Build ID: CL-36424714
// Cuda compilation tools, release 13.0, V13.0.88
// Based on NVVM 20.0.0
//

.version 9.0
.target sm_100
.address_size 64

	// .globl	_Z24updateWeightsPrimeKernelPfS_jjf

.visible .entry _Z24updateWeightsPrimeKernelPfS_jjf(
	.param .u64 .ptr .align 1 _Z24updateWeightsPrimeKernelPfS_jjf_param_0,
	.param .u64 .ptr .align 1 _Z24updateWeightsPrimeKernelPfS_jjf_param_1,
	.param .u32 _Z24updateWeightsPrimeKernelPfS_jjf_param_2,
	.param .u32 _Z24updateWeightsPrimeKernelPfS_jjf_param_3,
	.param .f32 _Z24updateWeightsPrimeKernelPfS_jjf_param_4
)
{
	.reg .pred 	%p<4>;
	.reg .b32 	%r<14>;
	.reg .b32 	%f<4>;
	.reg .b64 	%rd<8>;

	ld.param.u64 	%rd1, [_Z24updateWeightsPrimeKernelPfS_jjf_param_0];
	ld.param.u64 	%rd2, [_Z24updateWeightsPrimeKernelPfS_jjf_param_1];
	ld.param.u32 	%r3, [_Z24updateWeightsPrimeKernelPfS_jjf_param_2];
	ld.param.u32 	%r4, [_Z24updateWeightsPrimeKernelPfS_jjf_param_3];
	ld.param.f32 	%f1, [_Z24updateWeightsPrimeKernelPfS_jjf_param_4];
	mov.u32 	%r6, %tid.x;
	mov.u32 	%r7, %ntid.x;
	mov.u32 	%r8, %ctaid.x;
	mad.lo.s32 	%r1, %r7, %r8, %r6;
	mov.u32 	%r9, %tid.y;
	mov.u32 	%r10, %ntid.y;
	mov.u32 	%r11, %ctaid.y;
	mad.lo.s32 	%r12, %r10, %r11, %r9;
	setp.ge.u32 	%p1, %r1, %r3;
	setp.ge.u32 	%p2, %r12, %r4;
	or.pred  	%p3, %p1, %p2;
	@%p3 bra 	$L__BB0_2;
	cvta.to.global.u64 	%rd3, %rd2;
	cvta.to.global.u64 	%rd4, %rd1;
	mad.lo.s32 	%r13, %r3, %r12, %r1;
	mul.wide.u32 	%rd5, %r13, 4;
	add.s64 	%rd6, %rd3, %rd5;
	ld.global.f32 	%f2, [%rd6];
	add.f32 	%f3, %f1, %f2;
	add.s64 	%rd7, %rd4, %rd5;
	st.global.f32 	[%rd7], %f3;
$L__BB0_2:
	ret;

}
	// .globl	_Z30prepareHorizontalPottsProblemsPfS_S_S_S_S_fjjj
.visible .entry _Z30prepareHorizontalPottsProblemsPfS_S_S_S_S_fjjj(
	.param .u64 .ptr .align 1 _Z30prepareHorizontalPottsProblemsPfS_S_S_S_S_fjjj_param_0,
	.param .u64 .ptr .align 1 _Z30prepareHorizontalPottsProblemsPfS_S_S_S_S_fjjj_param_1,
	.param .u64 .ptr .align 1 _Z30prepareHorizontalPottsProblemsPfS_S_S_S_S_fjjj_param_2,
	.param .u64 .ptr .align 1 _Z30prepareHorizontalPottsProblemsPfS_S_S_S_S_fjjj_param_3,
	.param .u64 .ptr .align 1 _Z30prepareHorizontalPottsProblemsPfS_S_S_S_S_fjjj_param_4,
	.param .u64 .ptr .align 1 _Z30prepareHorizontalPottsProblemsPfS_S_S_S_S_fjjj_param_5,
	.param .f32 _Z30prepareHorizontalPottsProblemsPfS_S_S_S_S_fjjj_param_6,
	.param .u32 _Z30prepareHorizontalPottsProblemsPfS_S_S_S_S_fjjj_param_7,
	.param .u32 _Z30prepareHorizontalPottsProblemsPfS_S_S_S_S_fjjj_param_8,
	.param .u32 _Z30prepareHorizontalPottsProblemsPfS_S_S_S_S_fjjj_param_9
)
{
	.reg .pred 	%p<6>;
	.reg .b32 	%r<23>;
	.reg .b32 	%f<11>;
	.reg .b64 	%rd<21>;

	ld.param.u64 	%rd1, [_Z30prepareHorizontalPottsProblemsPfS_S_S_S_S_fjjj_param_0];
	ld.param.u64 	%rd2, [_Z30prepareHorizontalPottsProblemsPfS_S_S_S_S_fjjj_param_1];
	ld.param.u64 	%rd3, [_Z30prepareHorizontalPottsProblemsPfS_S_S_S_S_fjjj_param_2];
	ld.param.u64 	%rd4, [_Z30prepareHorizontalPottsProblemsPfS_S_S_S_S_fjjj_param_3];
	ld.param.u64 	%rd5, [_Z30prepareHorizontalPottsProblemsPfS_S_S_S_S_fjjj_param_4];
	ld.param.u64 	%rd6, [_Z30prepareHorizontalPottsProblemsPfS_S_S_S_S_fjjj_param_5];
	ld.param.f32 	%f1, [_Z30prepareHorizontalPottsProblemsPfS_S_S_S_S_fjjj_param_6];
	ld.param.u32 	%r4, [_Z30prepareHorizontalPottsProblemsPfS_S_S_S_S_fjjj_param_7];
	ld.param.u32 	%r6, [_Z30prepareHorizontalPottsProblemsPfS_S_S_S_S_fjjj_param_8];
	ld.param.u32 	%r7, [_Z30prepareHorizontalPottsProblemsPfS_S_S_S_S_fjjj_param_9];
	mov.u32 	%r9, %tid.x;
	mov.u32 	%r10, %ntid.x;
	mov.u32 	%r11, %ctaid.x;
	mad.lo.s32 	%r1, %r10, %r11, %r9;
	mov.u32 	%r12, %tid.y;
	mov.u32 	%r13, %ntid.y;
	mov.u32 	%r14, %ctaid.y;
	mad.lo.s32 	%r15, %r13, %r14, %r12;
	mov.u32 	%r16, %tid.z;
	mov.u32 	%r17, %ntid.z;
	mov.u32 	%r18, %ctaid.z;
	mad.lo.s32 	%r19, %r17, %r18, %r16;
	setp.ge.u32 	%p1, %r1, %r4;
	setp.ge.u32 	%p2, %r15, %r6;
	or.pred  	%p3, %p1, %p2;
	setp.ge.u32 	%p4, %r19, %r7;
	or.pred  	%p5, %p3, %p4;
	@%p5 bra 	$L__BB1_2;
	cvta.to.global.u64 	%rd7, %rd4;
	cvta.to.global.u64 	%rd8, %rd1;
	cvta.to.global.u64 	%rd9, %rd3;
	cvta.to.global.u64 	%rd10, %rd6;
	cvta.to.global.u64 	%rd11, %rd5;
	cvta.to.global.u64 	%rd12, %rd2;
	mad.lo.s32 	%r20, %r4, %r15, %r1;
	mul.lo.s32 	%r21, %r4, %r19;
	mad.lo.s32 	%r22, %r21, %r6, %r20;
	mul.wide.u32 	%rd13, %r20, 4;
	add.s64 	%rd14, %rd7, %rd13;
	ld.global.f32 	%f2, [%rd14];
	mul.wide.u32 	%rd15, %r22, 4;
	add.s64 	%rd16, %rd8, %rd15;
	ld.global.f32 	%f3, [%rd16];
	add.s64 	%rd17, %rd9, %rd15;
	ld.global.f32 	%f4, [%rd17];
	mul.f32 	%f5, %f1, %f4;
	fma.rn.f32 	%f6, %f2, %f3, %f5;
	add.s64 	%rd18, %rd10, %rd15;
	ld.global.f32 	%f7, [%rd18];
	sub.f32 	%f8, %f6, %f7;
	add.s64 	%rd19, %rd11, %rd13;
	ld.global.f32 	%f9, [%rd19];
	div.rn.f32 	%f10, %f8, %f9;
	add.s64 	%rd20, %rd12, %rd15;
	st.global.f32 	[%rd20], %f10;
$L__BB1_2:
	ret;

}
	// .globl	_Z28prepareVerticalPottsProblemsPfS_S_S_S_S_fjjj
.visible .entry _Z28prepareVerticalPottsProblemsPfS_S_S_S_S_fjjj(
	.param .u64 .ptr .align 1 _Z28prepareVerticalPottsProblemsPfS_S_S_S_S_fjjj_param_0,
	.param .u64 .ptr .align 1 _Z28prepareVerticalPottsProblemsPfS_S_S_S_S_fjjj_param_1,
	.param .u64 .ptr .align 1 _Z28prepareVerticalPottsProblemsPfS_S_S_S_S_fjjj_param_2,
	.param .u64 .ptr .align 1 _Z28prepareVerticalPottsProblemsPfS_S_S_S_S_fjjj_param_3,
	.param .u64 .ptr .align 1 _Z28prepareVerticalPottsProblemsPfS_S_S_S_S_fjjj_param_4,
	.param .u64 .ptr .align 1 _Z28prepareVerticalPottsProblemsPfS_S_S_S_S_fjjj_param_5,
	.param .f32 _Z28prepareVerticalPottsProblemsPfS_S_S_S_S_fjjj_param_6,
	.param .u32 _Z28prepareVerticalPottsProblemsPfS_S_S_S_S_fjjj_param_7,
	.param .u32 _Z28prepareVerticalPottsProblemsPfS_S_S_S_S_fjjj_param_8,
	.param .u32 _Z28prepareVerticalPottsProblemsPfS_S_S_S_S_fjjj_param_9
)
{
	.reg .pred 	%p<6>;
	.reg .b32 	%r<23>;
	.reg .b32 	%f<11>;
	.reg .b64 	%rd<21>;

	ld.param.u64 	%rd1, [_Z28prepareVerticalPottsProblemsPfS_S_S_S_S_fjjj_param_0];
	ld.param.u64 	%rd2, [_Z28prepareVerticalPottsProblemsPfS_S_S_S_S_fjjj_param_1];
	ld.param.u64 	%rd3, [_Z28prepareVerticalPottsProblemsPfS_S_S_S_S_fjjj_param_2];
	ld.param.u64 	%rd4, [_Z28prepareVerticalPottsProblemsPfS_S_S_S_S_fjjj_param_3];
	ld.param.u64 	%rd5, [_Z28prepareVerticalPottsProblemsPfS_S_S_S_S_fjjj_param_4];
	ld.param.u64 	%rd6, [_Z28prepareVerticalPottsProblemsPfS_S_S_S_S_fjjj_param_5];
	ld.param.f32 	%f1, [_Z28prepareVerticalPottsProblemsPfS_S_S_S_S_fjjj_param_6];
	ld.param.u32 	%r4, [_Z28prepareVerticalPottsProblemsPfS_S_S_S_S_fjjj_param_7];
	ld.param.u32 	%r6, [_Z28prepareVerticalPottsProblemsPfS_S_S_S_S_fjjj_param_8];
	ld.param.u32 	%r7, [_Z28prepareVerticalPottsProblemsPfS_S_S_S_S_fjjj_param_9];
	mov.u32 	%r9, %tid.x;
	mov.u32 	%r10, %ntid.x;
	mov.u32 	%r11, %ctaid.x;
	mad.lo.s32 	%r1, %r10, %r11, %r9;
	mov.u32 	%r12, %tid.y;
	mov.u32 	%r13, %ntid.y;
	mov.u32 	%r14, %ctaid.y;
	mad.lo.s32 	%r15, %r13, %r14, %r12;
	mov.u32 	%r16, %tid.z;
	mov.u32 	%r17, %ntid.z;
	mov.u32 	%r18, %ctaid.z;
	mad.lo.s32 	%r19, %r17, %r18, %r16;
	setp.ge.u32 	%p1, %r1, %r4;
	setp.ge.u32 	%p2, %r15, %r6;
	or.pred  	%p3, %p1, %p2;
	setp.ge.u32 	%p4, %r19, %r7;
	or.pred  	%p5, %p3, %p4;
	@%p5 bra 	$L__BB2_2;
	cvta.to.global.u64 	%rd7, %rd4;
	cvta.to.global.u64 	%rd8, %rd1;
	cvta.to.global.u64 	%rd9, %rd2;
	cvta.to.global.u64 	%rd10, %rd6;
	cvta.to.global.u64 	%rd11, %rd5;
	cvta.to.global.u64 	%rd12, %rd3;
	mad.lo.s32 	%r20, %r4, %r15, %r1;
	mul.lo.s32 	%r21, %r4, %r19;
	mad.lo.s32 	%r22, %r21, %r6, %r20;
	mul.wide.u32 	%rd13, %r20, 4;
	add.s64 	%rd14, %rd7, %rd13;
	ld.global.f32 	%f2, [%rd14];
	mul.wide.u32 	%rd15, %r22, 4;
	add.s64 	%rd16, %rd8, %rd15;
	ld.global.f32 	%f3, [%rd16];
	add.s64 	%rd17, %rd9, %rd15;
	ld.global.f32 	%f4, [%rd17];
	mul.f32 	%f5, %f1, %f4;
	fma.rn.f32 	%f6, %f2, %f3, %f5;
	add.s64 	%rd18, %rd10, %rd15;
	ld.global.f32 	%f7, [%rd18];
	sub.f32 	%f8, %f6, %f7;
	add.s64 	%rd19, %rd11, %rd13;
	ld.global.f32 	%f9, [%rd19];
	div.rn.f32 	%f10, %f8, %f9;
	add.s64 	%rd20, %rd12, %rd15;
	st.global.f32 	[%rd20], %f10;
$L__BB2_2:
	ret;

}


// ===== COMPILED SASS (sm_100) =====

	.target	sm_100

	.elftype	@"ET_EXEC"


//--------------------- .note.nv.tkinfo           --------------------------
	.section	.note.nv.tkinfo,"",@"SHT_NOTE"
	.sectionflags	@"SHF_NOTE_NV_TKINFO"
	.tkinfo
        /*0018*/ 	.word	0x00000002
        /*0030*/ 	.string	""
        /*0030*/ 	.string	"ptxas"
        /*0030*/ 	.string	"Cuda compilation tools, release 13.0, V13.0.88"
        /*0030*/ 	.string	"Build cuda_13.0.r13.0/compiler.36424714_0"
        /*0030*/ 	.string	"-arch sm_100 -m 64 "



//--------------------- .note.nv.cuinfo           --------------------------
	.section	.note.nv.cuinfo,"",@"SHT_NOTE"
	.sectionflags	@"SHF_NOTE_NV_CUINFO"
        /*0018*/ 	.short	0x0002
        /*001a*/ 	.short	0x0064
        /*001c*/ 	.short	0x0082
	.zero		2


//--------------------- .nv.info                  --------------------------
	.section	.nv.info,"",@"SHT_CUDA_INFO"
	.align	4


	//----- nvinfo : EIATTR_REGCOUNT
	.align		4
        /*0000*/ 	.byte	0x04, 0x2f
        /*0002*/ 	.short	(.L_1 - .L_0)
	.align		4
.L_0:
        /*0004*/ 	.word	index@(_Z24updateWeightsPrimeKernelPfS_jjf)
        /*0008*/ 	.word	0x0000000a


	//----- nvinfo : EIATTR_FRAME_SIZE
	.align		4
.L_1:
        /*000c*/ 	.byte	0x04, 0x11
        /*000e*/ 	.short	(.L_3 - .L_2)
	.align		4
.L_2:
        /*0010*/ 	.word	index@(_Z24updateWeightsPrimeKernelPfS_jjf)
        /*0014*/ 	.word	0x00000000


	//----- nvinfo : EIATTR_REGCOUNT
	.align		4
.L_3:
        /*0018*/ 	.byte	0x04, 0x2f
        /*001a*/ 	.short	(.L_5 - .L_4)
	.align		4
.L_4:
        /*001c*/ 	.word	index@(_Z30prepareHorizontalPottsProblemsPfS_S_S_S_S_fjjj)
        /*0020*/ 	.word	0x00000012


	//----- nvinfo : EIATTR_FRAME_SIZE
	.align		4
.L_5:
        /*0024*/ 	.byte	0x04, 0x11
        /*0026*/ 	.short	(.L_7 - .L_6)
	.align		4
.L_6:
        /*0028*/ 	.word	index@($__internal_1_$__cuda_sm3x_div_rn_noftz_f32_slowpath)
        /*002c*/ 	.word	0x00000000


	//----- nvinfo : EIATTR_FRAME_SIZE
	.align		4
.L_7:
        /*0030*/ 	.byte	0x04, 0x11
        /*0032*/ 	.short	(.L_9 - .L_8)
	.align		4
.L_8:
        /*0034*/ 	.word	index@(_Z30prepareHorizontalPottsProblemsPfS_S_S_S_S_fjjj)
        /*0038*/ 	.word	0x00000000


	//----- nvinfo : EIATTR_REGCOUNT
	.align		4
.L_9:
        /*003c*/ 	.byte	0x04, 0x2f
        /*003e*/ 	.short	(.L_11 - .L_10)
	.align		4
.L_10:
        /*0040*/ 	.word	index@(_Z28prepareVerticalPottsProblemsPfS_S_S_S_S_fjjj)
        /*0044*/ 	.word	0x00000012


	//----- nvinfo : EIATTR_FRAME_SIZE
	.align		4
.L_11:
        /*0048*/ 	.byte	0x04, 0x11
        /*004a*/ 	.short	(.L_13 - .L_12)
	.align		4
.L_12:
        /*004c*/ 	.word	index@($__internal_0_$__cuda_sm3x_div_rn_noftz_f32_slowpath)
        /*0050*/ 	.word	0x00000000


	//----- nvinfo : EIATTR_FRAME_SIZE
	.align		4
.L_13:
        /*0054*/ 	.byte	0x04, 0x11
        /*0056*/ 	.short	(.L_15 - .L_14)
	.align		4
.L_14:
        /*0058*/ 	.word	index@(_Z28prepareVerticalPottsProblemsPfS_S_S_S_S_fjjj)
        /*005c*/ 	.word	0x00000000


	//----- nvinfo : EIATTR_MIN_STACK_SIZE
	.align		4
.L_15:
        /*0060*/ 	.byte	0x04, 0x12
        /*0062*/ 	.short	(.L_17 - .L_16)
	.align		4
.L_16:
        /*0064*/ 	.word	index@(_Z28prepareVerticalPottsProblemsPfS_S_S_S_S_fjjj)
        /*0068*/ 	.word	0x00000000


	//----- nvinfo : EIATTR_MIN_STACK_SIZE
	.align		4
.L_17:
        /*006c*/ 	.byte	0x04, 0x12
        /*006e*/ 	.short	(.L_19 - .L_18)
	.align		4
.L_18:
        /*0070*/ 	.word	index@(_Z30prepareHorizontalPottsProblemsPfS_S_S_S_S_fjjj)
        /*0074*/ 	.word	0x00000000


	//----- nvinfo : EIATTR_MIN_STACK_SIZE
	.align		4
.L_19:
        /*0078*/ 	.byte	0x04, 0x12
        /*007a*/ 	.short	(.L_21 - .L_20)
	.align		4
.L_20:
        /*007c*/ 	.word	index@(_Z24updateWeightsPrimeKernelPfS_jjf)
        /*0080*/ 	.word	0x00000000
.L_21:


//--------------------- .nv.compat                --------------------------
	.section	.nv.compat,"",@"SHT_CUDA_COMPAT_INFO"
	.align	4
        /*0000*/ 	.byte	0x02, 0x09, 0x00, 0x00, 0x02, 0x02, 0x01, 0x00, 0x02, 0x05, 0x05, 0x00, 0x03, 0x07, 0x01, 0x01
        /*0010*/ 	.byte	0x02, 0x03, 0x00, 0x00, 0x02, 0x06, 0x01, 0x00, 0x04, 0x0b, 0x08, 0x00, 0x01, 0x00, 0x00, 0x00
        /*0020*/ 	.byte	0x00, 0x00, 0x00, 0x00


//--------------------- .nv.info._Z28prepareVerticalPottsProblemsPfS_S_S_S_S_fjjj --------------------------
	.section	.nv.info._Z28prepareVerticalPottsProblemsPfS_S_S_S_S_fjjj,"",@"SHT_CUDA_INFO"
	.sectionflags	@""
	.align	4


	//----- nvinfo : EIATTR_CUDA_API_VERSION
	.align		4
        /*0000*/ 	.byte	0x04, 0x37
        /*0002*/ 	.short	(.L_23 - .L_22)
.L_22:
        /*0004*/ 	.word	0x00000082


	//----- nvinfo : EIATTR_KPARAM_INFO
	.align		4
.L_23:
        /*0008*/ 	.byte	0x04, 0x17
        /*000a*/ 	.short	(.L_25 - .L_24)
.L_24:
        /*000c*/ 	.word	0x00000000
        /*0010*/ 	.short	0x0009
        /*0012*/ 	.short	0x003c
        /*0014*/ 	.byte	0x00, 0xf0, 0x11, 0x00


	//----- nvinfo : EIATTR_KPARAM_INFO
	.align		4
.L_25:
        /*0018*/ 	.byte	0x04, 0x17
        /*001a*/ 	.short	(.L_27 - .L_26)
.L_26:
        /*001c*/ 	.word	0x00000000
        /*0020*/ 	.short	0x0008
        /*0022*/ 	.short	0x0038
        /*0024*/ 	.byte	0x00, 0xf0, 0x11, 0x00


	//----- nvinfo : EIATTR_KPARAM_INFO
	.align		4
.L_27:
        /*0028*/ 	.byte	0x04, 0x17
        /*002a*/ 	.short	(.L_29 - .L_28)
.L_28:
        /*002c*/ 	.word	0x00000000
        /*0030*/ 	.short	0x0007
        /*0032*/ 	.short	0x0034
        /*0034*/ 	.byte	0x00, 0xf0, 0x11, 0x00


	//----- nvinfo : EIATTR_KPARAM_INFO
	.align		4
.L_29:
        /*0038*/ 	.byte	0x04, 0x17
        /*003a*/ 	.short	(.L_31 - .L_30)
.L_30:
        /*003c*/ 	.word	0x00000000
        /*0040*/ 	.short	0x0006
        /*0042*/ 	.short	0x0030
        /*0044*/ 	.byte	0x00, 0xf0, 0x11, 0x00


	//----- nvinfo : EIATTR_KPARAM_INFO
	.align		4
.L_31:
        /*0048*/ 	.byte	0x04, 0x17
        /*004a*/ 	.short	(.L_33 - .L_32)
.L_32:
        /*004c*/ 	.word	0x00000000
        /*0050*/ 	.short	0x0005
        /*0052*/ 	.short	0x0028
        /*0054*/ 	.byte	0x00, 0xf5, 0x21, 0x00


	//----- nvinfo : EIATTR_KPARAM_INFO
	.align		4
.L_33:
        /*0058*/ 	.byte	0x04, 0x17
        /*005a*/ 	.short	(.L_35 - .L_34)
.L_34:
        /*005c*/ 	.word	0x00000000
        /*0060*/ 	.short	0x0004
        /*0062*/ 	.short	0x0020
        /*0064*/ 	.byte	0x00, 0xf5, 0x21, 0x00


	//----- nvinfo : EIATTR_KPARAM_INFO
	.align		4
.L_35:
        /*0068*/ 	.byte	0x04, 0x17
        /*006a*/ 	.short	(.L_37 - .L_36)
.L_36:
        /*006c*/ 	.word	0x00000000
        /*0070*/ 	.short	0x0003
        /*0072*/ 	.short	0x0018
        /*0074*/ 	.byte	0x00, 0xf5, 0x21, 0x00


	//----- nvinfo : EIATTR_KPARAM_INFO
	.align		4
.L_37:
        /*0078*/ 	.byte	0x04, 0x17
        /*007a*/ 	.short	(.L_39 - .L_38)
.L_38:
        /*007c*/ 	.word	0x00000000
        /*0080*/ 	.short	0x0002
        /*0082*/ 	.short	0x0010
        /*0084*/ 	.byte	0x00, 0xf5, 0x21, 0x00


	//----- nvinfo : EIATTR_KPARAM_INFO
	.align		4
.L_39:
        /*0088*/ 	.byte	0x04, 0x17
        /*008a*/ 	.short	(.L_41 - .L_40)
.L_40:
        /*008c*/ 	.word	0x00000000
        /*0090*/ 	.short	0x0001
        /*0092*/ 	.short	0x0008
        /*0094*/ 	.byte	0x00, 0xf5, 0x21, 0x00


	//----- nvinfo : EIATTR_KPARAM_INFO
	.align		4
.L_41:
        /*0098*/ 	.byte	0x04, 0x17
        /*009a*/ 	.short	(.L_43 - .L_42)
.L_42:
        /*009c*/ 	.word	0x00000000
        /*00a0*/ 	.short	0x0000
        /*00a2*/ 	.short	0x0000
        /*00a4*/ 	.byte	0x00, 0xf5, 0x21, 0x00


	//----- nvinfo : EIATTR_SPARSE_MMA_MASK
	.align		4
.L_43:
        /*00a8*/ 	.byte	0x03, 0x50
        /*00aa*/ 	.short	0x0000


	//----- nvinfo : EIATTR_MAXREG_COUNT
	.align		4
        /*00ac*/ 	.byte	0x03, 0x1b
        /*00ae*/ 	.short	0x00ff


	//----- nvinfo : EIATTR_MERCURY_ISA_VERSION
	.align		4
        /*00b0*/ 	.byte	0x03, 0x5f
        /*00b2*/ 	.short	0x0101


	//----- nvinfo : EIATTR_VRC_CTA_INIT_COUNT
	.align		4
        /*00b4*/ 	.byte	0x02, 0x4a
	.zero		1
	.zero		1


	//----- nvinfo : EIATTR_EXIT_INSTR_OFFSETS
	.align		4
        /*00b8*/ 	.byte	0x04, 0x1c
        /*00ba*/ 	.short	(.L_45 - .L_44)


	//   ....[0]....
.L_44:
        /*00bc*/ 	.word	0x00000120


	//   ....[1]....
        /*00c0*/ 	.word	0x000003a0


	//----- nvinfo : EIATTR_CRS_STACK_SIZE
	.align		4
.L_45:
        /*00c4*/ 	.byte	0x04, 0x1e
        /*00c6*/ 	.short	(.L_47 - .L_46)
.L_46:
        /*00c8*/ 	.word	0x00000000


	//----- nvinfo : EIATTR_CBANK_PARAM_SIZE
	.align		4
.L_47:
        /*00cc*/ 	.byte	0x03, 0x19
        /*00ce*/ 	.short	0x0040


	//----- nvinfo : EIATTR_PARAM_CBANK
	.align		4
        /*00d0*/ 	.byte	0x04, 0x0a
        /*00d2*/ 	.short	(.L_49 - .L_48)
	.align		4
.L_48:
        /*00d4*/ 	.word	index@(.nv.constant0._Z28prepareVerticalPottsProblemsPfS_S_S_S_S_fjjj)
        /*00d8*/ 	.short	0x0380
        /*00da*/ 	.short	0x0040


	//----- nvinfo : EIATTR_SW_WAR
	.align		4
.L_49:
        /*00dc*/ 	.byte	0x04, 0x36
        /*00de*/ 	.short	(.L_51 - .L_50)
.L_50:
        /*00e0*/ 	.word	0x00000008
.L_51:


//--------------------- .nv.info._Z30prepareHorizontalPottsProblemsPfS_S_S_S_S_fjjj --------------------------
	.section	.nv.info._Z30prepareHorizontalPottsProblemsPfS_S_S_S_S_fjjj,"",@"SHT_CUDA_INFO"
	.sectionflags	@""
	.align	4


	//----- nvinfo : EIATTR_CUDA_API_VERSION
	.align		4
        /*0000*/ 	.byte	0x04, 0x37
        /*0002*/ 	.short	(.L_53 - .L_52)
.L_52:
        /*0004*/ 	.word	0x00000082


	//----- nvinfo : EIATTR_KPARAM_INFO
	.align		4
.L_53:
        /*0008*/ 	.byte	0x04, 0x17
        /*000a*/ 	.short	(.L_55 - .L_54)
.L_54:
        /*000c*/ 	.word	0x00000000
        /*0010*/ 	.short	0x0009
        /*0012*/ 	.short	0x003c
        /*0014*/ 	.byte	0x00, 0xf0, 0x11, 0x00


	//----- nvinfo : EIATTR_KPARAM_INFO
	.align		4
.L_55:
        /*0018*/ 	.byte	0x04, 0x17
        /*001a*/ 	.short	(.L_57 - .L_56)
.L_56:
        /*001c*/ 	.word	0x00000000
        /*0020*/ 	.short	0x0008
        /*0022*/ 	.short	0x0038
        /*0024*/ 	.byte	0x00, 0xf0, 0x11, 0x00


	//----- nvinfo : EIATTR_KPARAM_INFO
	.align		4
.L_57:
        /*0028*/ 	.byte	0x04, 0x17
        /*002a*/ 	.short	(.L_59 - .L_58)
.L_58:
        /*002c*/ 	.word	0x00000000
        /*0030*/ 	.short	0x0007
        /*0032*/ 	.short	0x0034
        /*0034*/ 	.byte	0x00, 0xf0, 0x11, 0x00


	//----- nvinfo : EIATTR_KPARAM_INFO
	.align		4
.L_59:
        /*0038*/ 	.byte	0x04, 0x17
        /*003a*/ 	.short	(.L_61 - .L_60)
.L_60:
        /*003c*/ 	.word	0x00000000
        /*0040*/ 	.short	0x0006
        /*0042*/ 	.short	0x0030
        /*0044*/ 	.byte	0x00, 0xf0, 0x11, 0x00


	//----- nvinfo : EIATTR_KPARAM_INFO
	.align		4
.L_61:
        /*0048*/ 	.byte	0x04, 0x17
        /*004a*/ 	.short	(.L_63 - .L_62)
.L_62:
        /*004c*/ 	.word	0x00000000
        /*0050*/ 	.short	0x0005
        /*0052*/ 	.short	0x0028
        /*0054*/ 	.byte	0x00, 0xf5, 0x21, 0x00


	//----- nvinfo : EIATTR_KPARAM_INFO
	.align		4
.L_63:
        /*0058*/ 	.byte	0x04, 0x17
        /*005a*/ 	.short	(.L_65 - .L_64)
.L_64:
        /*005c*/ 	.word	0x00000000
        /*0060*/ 	.short	0x0004
        /*0062*/ 	.short	0x0020
        /*0064*/ 	.byte	0x00, 0xf5, 0x21, 0x00


	//----- nvinfo : EIATTR_KPARAM_INFO
	.align		4
.L_65:
        /*0068*/ 	.byte	0x04, 0x17
        /*006a*/ 	.short	(.L_67 - .L_66)
.L_66:
        /*006c*/ 	.word	0x00000000
        /*0070*/ 	.short	0x0003
        /*0072*/ 	.short	0x0018
        /*0074*/ 	.byte	0x00, 0xf5, 0x21, 0x00


	//----- nvinfo : EIATTR_KPARAM_INFO
	.align		4
.L_67:
        /*0078*/ 	.byte	0x04, 0x17
        /*007a*/ 	.short	(.L_69 - .L_68)
.L_68:
        /*007c*/ 	.word	0x00000000
        /*0080*/ 	.short	0x0002
        /*0082*/ 	.short	0x0010
        /*0084*/ 	.byte	0x00, 0xf5, 0x21, 0x00


	//----- nvinfo : EIATTR_KPARAM_INFO
	.align		4
.L_69:
        /*0088*/ 	.byte	0x04, 0x17
        /*008a*/ 	.short	(.L_71 - .L_70)
.L_70:
        /*008c*/ 	.word	0x00000000
        /*0090*/ 	.short	0x0001
        /*0092*/ 	.short	0x0008
        /*0094*/ 	.byte	0x00, 0xf5, 0x21, 0x00


	//----- nvinfo : EIATTR_KPARAM_INFO
	.align		4
.L_71:
        /*0098*/ 	.byte	0x04, 0x17
        /*009a*/ 	.short	(.L_73 - .L_72)
.L_72:
        /*009c*/ 	.word	0x00000000
        /*00a0*/ 	.short	0x0000
        /*00a2*/ 	.short	0x0000
        /*00a4*/ 	.byte	0x00, 0xf5, 0x21, 0x00


	//----- nvinfo : EIATTR_SPARSE_MMA_MASK
	.align		4
.L_73:
        /*00a8*/ 	.byte	0x03, 0x50
        /*00aa*/ 	.short	0x0000


	//----- nvinfo : EIATTR_MAXREG_COUNT
	.align		4
        /*00ac*/ 	.byte	0x03, 0x1b
        /*00ae*/ 	.short	0x00ff


	//----- nvinfo : EIATTR_MERCURY_ISA_VERSION
	.align		4
        /*00b0*/ 	.byte	0x03, 0x5f
        /*00b2*/ 	.short	0x0101


	//----- nvinfo : EIATTR_VRC_CTA_INIT_COUNT
	.align		4
        /*00b4*/ 	.byte	0x02, 0x4a
	.zero		1
	.zero		1


	//----- nvinfo : EIATTR_EXIT_INSTR_OFFSETS
	.align		4
        /*00b8*/ 	.byte	0x04, 0x1c
        /*00ba*/ 	.short	(.L_75 - .L_74)


	//   ....[0]....
.L_74:
        /*00bc*/ 	.word	0x00000120


	//   ....[1]....
        /*00c0*/ 	.word	0x000003a0


	//----- nvinfo : EIATTR_CRS_STACK_SIZE
	.align		4
.L_75:
        /*00c4*/ 	.byte	0x04, 0x1e
        /*00c6*/ 	.short	(.L_77 - .L_76)
.L_76:
        /*00c8*/ 	.word	0x00000000


	//----- nvinfo : EIATTR_CBANK_PARAM_SIZE
	.align		4
.L_77:
        /*00cc*/ 	.byte	0x03, 0x19
        /*00ce*/ 	.short	0x0040


	//----- nvinfo : EIATTR_PARAM_CBANK
	.align		4
        /*00d0*/ 	.byte	0x04, 0x0a
        /*00d2*/ 	.short	(.L_79 - .L_78)
	.align		4
.L_78:
        /*00d4*/ 	.word	index@(.nv.constant0._Z30prepareHorizontalPottsProblemsPfS_S_S_S_S_fjjj)
        /*00d8*/ 	.short	0x0380
        /*00da*/ 	.short	0x0040


	//----- nvinfo : EIATTR_SW_WAR
	.align		4
.L_79:
        /*00dc*/ 	.byte	0x04, 0x36
        /*00de*/ 	.short	(.L_81 - .L_80)
.L_80:
        /*00e0*/ 	.word	0x00000008
.L_81:


//--------------------- .nv.info._Z24updateWeightsPrimeKernelPfS_jjf --------------------------
	.section	.nv.info._Z24updateWeightsPrimeKernelPfS_jjf,"",@"SHT_CUDA_INFO"
	.sectionflags	@""
	.align	4


	//----- nvinfo : EIATTR_CUDA_API_VERSION
	.align		4
        /*0000*/ 	.byte	0x04, 0x37
        /*0002*/ 	.short	(.L_83 - .L_82)
.L_82:
        /*0004*/ 	.word	0x00000082


	//----- nvinfo : EIATTR_KPARAM_INFO
	.align		4
.L_83:
        /*0008*/ 	.byte	0x04, 0x17
        /*000a*/ 	.short	(.L_85 - .L_84)
.L_84:
        /*000c*/ 	.word	0x00000000
        /*0010*/ 	.short	0x0004
        /*0012*/ 	.short	0x0018
        /*0014*/ 	.byte	0x00, 0xf0, 0x11, 0x00


	//----- nvinfo : EIATTR_KPARAM_INFO
	.align		4
.L_85:
        /*0018*/ 	.byte	0x04, 0x17
        /*001a*/ 	.short	(.L_87 - .L_86)
.L_86:
        /*001c*/ 	.word	0x00000000
        /*0020*/ 	.short	0x0003
        /*0022*/ 	.short	0x0014
        /*0024*/ 	.byte	0x00, 0xf0, 0x11, 0x00


	//----- nvinfo : EIATTR_KPARAM_INFO
	.align		4
.L_87:
        /*0028*/ 	.byte	0x04, 0x17
        /*002a*/ 	.short	(.L_89 - .L_88)
.L_88:
        /*002c*/ 	.word	0x00000000
        /*0030*/ 	.short	0x0002
        /*0032*/ 	.short	0x0010
        /*0034*/ 	.byte	0x00, 0xf0, 0x11, 0x00


	//----- nvinfo : EIATTR_KPARAM_INFO
	.align		4
.L_89:
        /*0038*/ 	.byte	0x04, 0x17
        /*003a*/ 	.short	(.L_91 - .L_90)
.L_90:
        /*003c*/ 	.word	0x00000000
        /*0040*/ 	.short	0x0001
        /*0042*/ 	.short	0x0008
        /*0044*/ 	.byte	0x00, 0xf5, 0x21, 0x00


	//----- nvinfo : EIATTR_KPARAM_INFO
	.align		4
.L_91:
        /*0048*/ 	.byte	0x04, 0x17
        /*004a*/ 	.short	(.L_93 - .L_92)
.L_92:
        /*004c*/ 	.word	0x00000000
        /*0050*/ 	.short	0x0000
        /*0052*/ 	.short	0x0000
        /*0054*/ 	.byte	0x00, 0xf5, 0x21, 0x00


	//----- nvinfo : EIATTR_SPARSE_MMA_MASK
	.align		4
.L_93:
        /*0058*/ 	.byte	0x03, 0x50
        /*005a*/ 	.short	0x0000


	//----- nvinfo : EIATTR_MAXREG_COUNT
	.align		4
        /*005c*/ 	.byte	0x03, 0x1b
        /*005e*/ 	.short	0x00ff


	//----- nvinfo : EIATTR_MERCURY_ISA_VERSION
	.align		4
        /*0060*/ 	.byte	0x03, 0x5f
        /*0062*/ 	.short	0x0101


	//----- nvinfo : EIATTR_VRC_CTA_INIT_COUNT
	.align		4
        /*0064*/ 	.byte	0x02, 0x4a
	.zero		1
	.zero		1


	//----- nvinfo : EIATTR_EXIT_INSTR_OFFSETS
	.align		4
        /*0068*/ 	.byte	0x04, 0x1c
        /*006a*/ 	.short	(.L_95 - .L_94)


	//   ....[0]....
.L_94:
        /*006c*/ 	.word	0x000000c0


	//   ....[1]....
        /*0070*/ 	.word	0x00000170


	//----- nvinfo : EIATTR_CBANK_PARAM_SIZE
	.align		4
.L_95:
        /*0074*/ 	.byte	0x03, 0x19
        /*0076*/ 	.short	0x001c


	//----- nvinfo : EIATTR_PARAM_CBANK
	.align		4
        /*0078*/ 	.byte	0x04, 0x0a
        /*007a*/ 	.short	(.L_97 - .L_96)
	.align		4
.L_96:
        /*007c*/ 	.word	index@(.nv.constant0._Z24updateWeightsPrimeKernelPfS_jjf)
        /*0080*/ 	.short	0x0380
        /*0082*/ 	.short	0x001c


	//----- nvinfo : EIATTR_SW_WAR
	.align		4
.L_97:
        /*0084*/ 	.byte	0x04, 0x36
        /*0086*/ 	.short	(.L_99 - .L_98)
.L_98:
        /*0088*/ 	.word	0x00000008
.L_99:


//--------------------- .nv.callgraph             --------------------------
	.section	.nv.callgraph,"",@"SHT_CUDA_CALLGRAPH"
	.align	4
	.sectionentsize	8
	.align		4
        /*0000*/ 	.word	0x00000000
	.align		4
        /*0004*/ 	.word	0xffffffff
	.align		4
        /*0008*/ 	.word	0x00000000
	.align		4
        /*000c*/ 	.word	0xfffffffe
	.align		4
        /*0010*/ 	.word	0x00000000
	.align		4
        /*0014*/ 	.word	0xfffffffd
	.align		4
        /*0018*/ 	.word	0x00000000
	.align		4
        /*001c*/ 	.word	0xfffffffc


//--------------------- .text._Z28prepareVerticalPottsProblemsPfS_S_S_S_S_fjjj --------------------------
	.section	.text._Z28prepareVerticalPottsProblemsPfS_S_S_S_S_fjjj,"ax",@progbits
	.align	128
        .global         _Z28prepareVerticalPottsProblemsPfS_S_S_S_S_fjjj
        .type           _Z28prepareVerticalPottsProblemsPfS_S_S_S_S_fjjj,@function
        .size           _Z28prepareVerticalPottsProblemsPfS_S_S_S_S_fjjj,(.L_x_29 - _Z28prepareVerticalPottsProblemsPfS_S_S_S_S_fjjj)
        .other          _Z28prepareVerticalPottsProblemsPfS_S_S_S_S_fjjj,@"STO_CUDA_ENTRY STV_DEFAULT"
_Z28prepareVerticalPottsProblemsPfS_S_S_S_S_fjjj:
.text._Z28prepareVerticalPottsProblemsPfS_S_S_S_S_fjjj:
[----:B------:R-:W-:Y:S01]  /*0000*/  LDC R1, c[0x0][0x37c] ;  /* 0x0000df00ff017b82 */ /* 0x000fe20000000800 */
[----:B------:R-:W0:Y:S01]  /*0010*/  S2R R5, SR_TID.Y ;  /* 0x0000000000057919 */ /* 0x000e220000002200 */
[----:B------:R-:W1:Y:S01]  /*0020*/  LDCU UR4, c[0x0][0x360] ;  /* 0x00006c00ff0477ac */ /* 0x000e620008000800 */
[----:B------:R-:W0:Y:S01]  /*0030*/  S2R R2, SR_CTAID.Y ;  /* 0x0000000000027919 */ /* 0x000e220000002600 */
[----:B------:R-:W0:Y:S01]  /*0040*/  LDCU UR5, c[0x0][0x364] ;  /* 0x00006c80ff0577ac */ /* 0x000e220008000800 */
[----:B------:R-:W1:Y:S01]  /*0050*/  S2R R0, SR_TID.X ;  /* 0x0000000000007919 */ /* 0x000e620000002100 */
[----:B------:R-:W2:Y:S01]  /*0060*/  LDCU.64 UR8, c[0x0][0x3b8] ;  /* 0x00007700ff0877ac */ /* 0x000ea20008000a00 */
[----:B------:R-:W1:Y:S01]  /*0070*/  S2R R3, SR_CTAID.X ;  /* 0x0000000000037919 */ /* 0x000e620000002500 */
[----:B------:R-:W3:Y:S01]  /*0080*/  LDCU UR6, c[0x0][0x368] ;  /* 0x00006d00ff0677ac */ /* 0x000ee20008000800 */
[----:B------:R-:W3:Y:S01]  /*0090*/  S2R R4, SR_TID.Z ;  /* 0x0000000000047919 */ /* 0x000ee20000002300 */
[----:B------:R-:W4:Y:S01]  /*00a0*/  LDCU UR7, c[0x0][0x3b4] ;  /* 0x00007680ff0777ac */ /* 0x000f220008000800 */
[----:B------:R-:W3:Y:S01]  /*00b0*/  S2R R7, SR_CTAID.Z ;  /* 0x0000000000077919 */ /* 0x000ee20000002700 */
[----:B0-----:R-:W-:-:S05]  /*00c0*/  IMAD R5, R2, UR5, R5 ;  /* 0x0000000502057c24 */ /* 0x001fca000f8e0205 */
[----:B--2---:R-:W-:Y:S01]  /*00d0*/  ISETP.GE.U32.AND P0, PT, R5, UR8, PT ;  /* 0x0000000805007c0c */ /* 0x004fe2000bf06070 */
[----:B-1----:R-:W-:-:S05]  /*00e0*/  IMAD R0, R3, UR4, R0 ;  /* 0x0000000403007c24 */ /* 0x002fca000f8e0200 */
[----:B----4-:R-:W-:Y:S01]  /*00f0*/  ISETP.GE.U32.OR P0, PT, R0, UR7, P0 ;  /* 0x0000000700007c0c */ /* 0x010fe20008706470 */
[----:B---3--:R-:W-:-:S05]  /*0100*/  IMAD R4, R7, UR6, R4 ;  /* 0x0000000607047c24 */ /* 0x008fca000f8e0204 */
[----:B------:R-:W-:-:S13]  /*0110*/  ISETP.GE.U32.OR P0, PT, R4, UR9, P0 ;  /* 0x0000000904007c0c */ /* 0x000fda0008706470 */
[----:B------:R-:W-:Y:S05]  /*0120*/  @P0 EXIT ;  /* 0x000000000000094d */ /* 0x000fea0003800000 */
[----:B------:R-:W0:Y:S01]  /*0130*/  LDC.64 R8, c[0x0][0x3a0] ;  /* 0x0000e800ff087b82 */ /* 0x000e220000000a00 */
[----:B------:R-:W1:Y:S01]  /*0140*/  LDCU.64 UR4, c[0x0][0x358] ;  /* 0x00006b00ff0477ac */ /* 0x000e620008000a00 */
[----:B------:R-:W-:Y:S02]  /*0150*/  IMAD R15, R5, UR7, R0 ;  /* 0x00000007050f7c24 */ /* 0x000fe4000f8e0200 */
[----:B------:R-:W-:Y:S01]  /*0160*/  IMAD R4, R4, UR7, RZ ;  /* 0x0000000704047c24 */ /* 0x000fe2000f8e02ff */
[----:B------:R-:W2:Y:S03]  /*0170*/  LDCU UR6, c[0x0][0x3b0] ;  /* 0x00007600ff0677ac */ /* 0x000ea60008000800 */
[----:B------:R-:W3:Y:S08]  /*0180*/  LDC.64 R12, c[0x0][0x388] ;  /* 0x0000e200ff0c7b82 */ /* 0x000ef00000000a00 */
[----:B------:R-:W4:Y:S08]  /*0190*/  LDC.64 R10, c[0x0][0x398] ;  /* 0x0000e600ff0a7b82 */ /* 0x000f300000000a00 */
[----:B------:R-:W5:Y:S01]  /*01a0*/  LDC.64 R2, c[0x0][0x380] ;  /* 0x0000e000ff027b82 */ /* 0x000f620000000a00 */
[----:B0-----:R-:W-:-:S07]  /*01b0*/  IMAD.WIDE.U32 R8, R15, 0x4, R8 ;  /* 0x000000040f087825 */ /* 0x001fce00078e0008 */
[----:B------:R-:W0:Y:S01]  /*01c0*/  LDC.64 R6, c[0x0][0x3a8] ;  /* 0x0000ea00ff067b82 */ /* 0x000e220000000a00 */
[----:B------:R-:W-:Y:S01]  /*01d0*/  IMAD R5, R4, UR8, R15 ;  /* 0x0000000804057c24 */ /* 0x000fe2000f8e020f */
[----:B-1----:R-:W2:Y:S03]  /*01e0*/  LDG.E R9, desc[UR4][R8.64] ;  /* 0x0000000408097981 */ /* 0x002ea6000c1e1900 */
[----:B---3--:R-:W-:-:S04]  /*01f0*/  IMAD.WIDE.U32 R12, R5, 0x4, R12 ;  /* 0x00000004050c7825 */ /* 0x008fc800078e000c */
[----:B----4-:R-:W-:Y:S02]  /*0200*/  IMAD.WIDE.U32 R10, R15, 0x4, R10 ;  /* 0x000000040f0a7825 */ /* 0x010fe400078e000a */
[----:B------:R-:W3:Y:S04]  /*0210*/  LDG.E R12, desc[UR4][R12.64] ;  /* 0x000000040c0c7981 */ /* 0x000ee8000c1e1900 */
[----:B------:R-:W4:Y:S01]  /*0220*/  LDG.E R10, desc[UR4][R10.64] ;  /* 0x000000040a0a7981 */ /* 0x000f22000c1e1900 */
[----:B-----5:R-:W-:-:S06]  /*0230*/  IMAD.WIDE.U32 R2, R5, 0x4, R2 ;  /* 0x0000000405027825 */ /* 0x020fcc00078e0002 */
[----:B------:R-:W4:Y:S01]  /*0240*/  LDG.E R3, desc[UR4][R2.64] ;  /* 0x0000000402037981 */ /* 0x000f22000c1e1900 */
[----:B0-----:R-:W-:-:S06]  /*0250*/  IMAD.WIDE.U32 R6, R5, 0x4, R6 ;  /* 0x0000000405067825 */ /* 0x001fcc00078e0006 */
[----:B------:R-:W5:Y:S01]  /*0260*/  LDG.E R7, desc[UR4][R6.64] ;  /* 0x0000000406077981 */ /* 0x000f62000c1e1900 */
[----:B------:R-:W-:Y:S01]  /*0270*/  BSSY.RECONVERGENT B0, `(.L_x_0) ;  /* 0x000000f000007945 */ /* 0x000fe20003800200 */
[----:B--2---:R-:W0:Y:S01]  /*0280*/  MUFU.RCP R4, R9 ;  /* 0x0000000900047308 */ /* 0x004e220000001000 */
[----:B---3--:R-:W-:-:S04]  /*0290*/  FMUL R15, R12, UR6 ;  /* 0x000000060c0f7c20 */ /* 0x008fc80008400000 */
[----:B----4-:R-:W-:Y:S01]  /*02a0*/  FFMA R0, R10, R3, R15 ;  /* 0x000000030a007223 */ /* 0x010fe2000000000f */
[----:B0-----:R-:W-:-:S03]  /*02b0*/  FFMA R15, -R9, R4, 1 ;  /* 0x3f800000090f7423 */ /* 0x001fc60000000104 */
[----:B-----5:R-:W-:-:S04]  /*02c0*/  FADD R0, R0, -R7 ;  /* 0x8000000700007221 */ /* 0x020fc80000000000 */
[----:B------:R-:W0:Y:S01]  /*02d0*/  FCHK P0, R0, R9 ;  /* 0x0000000900007302 */ /* 0x000e220000000000 */
[----:B------:R-:W-:-:S04]  /*02e0*/  FFMA R15, R4, R15, R4 ;  /* 0x0000000f040f7223 */ /* 0x000fc80000000004 */
[----:B------:R-:W-:-:S04]  /*02f0*/  FFMA R4, R0, R15, RZ ;  /* 0x0000000f00047223 */ /* 0x000fc800000000ff */
[----:B------:R-:W-:-:S04]  /*0300*/  FFMA R2, -R9, R4, R0 ;  /* 0x0000000409027223 */ /* 0x000fc80000000100 */
[----:B------:R-:W-:Y:S01]  /*0310*/  FFMA R15, R15, R2, R4 ;  /* 0x000000020f0f7223 */ /* 0x000fe20000000004 */
[----:B0-----:R-:W-:Y:S06]  /*0320*/  @!P0 BRA `(.L_x_1) ;  /* 0x00000000000c8947 */ /* 0x001fec0003800000 */
[----:B------:R-:W-:-:S07]  /*0330*/  MOV R2, 0x350 ;  /* 0x0000035000027802 */ /* 0x000fce0000000f00 */
[----:B------:R-:W-:Y:S05]  /*0340*/  CALL.REL.NOINC `($__internal_0_$__cuda_sm3x_div_rn_noftz_f32_slowpath) ;  /* 0x0000000000187944 */ /* 0x000fea0003c00000 */
[----:B------:R-:W-:-:S07]  /*0350*/  IMAD.MOV.U32 R15, RZ, RZ, R0 ;  /* 0x000000ffff0f7224 */ /* 0x000fce00078e0000 */
.L_x_1:
[----:B------:R-:W-:Y:S05]  /*0360*/  BSYNC.RECONVERGENT B0 ;  /* 0x0000000000007941 */ /* 0x000fea0003800200 */
.L_x_0:
[----:B------:R-:W0:Y:S02]  /*0370*/  LDC.64 R2, c[0x0][0x390] ;  /* 0x0000e400ff027b82 */ /* 0x000e240000000a00 */
[----:B0-----:R-:W-:-:S05]  /*0380*/  IMAD.WIDE.U32 R2, R5, 0x4, R2 ;  /* 0x0000000405027825 */ /* 0x001fca00078e0002 */
[----:B------:R-:W-:Y:S01]  /*0390*/  STG.E desc[UR4][R2.64], R15 ;  /* 0x0000000f02007986 */ /* 0x000fe2000c101904 */
[----:B------:R-:W-:Y:S05]  /*03a0*/  EXIT ;  /* 0x000000000000794d */ /* 0x000fea0003800000 */
        .weak           $__internal_0_$__cuda_sm3x_div_rn_noftz_f32_slowpath
        .type           $__internal_0_$__cuda_sm3x_div_rn_noftz_f32_slowpath,@function
        .size           $__internal_0_$__cuda_sm3x_div_rn_noftz_f32_slowpath,(.L_x_29 - $__internal_0_$__cuda_sm3x_div_rn_noftz_f32_slowpath)
$__internal_0_$__cuda_sm3x_div_rn_noftz_f32_slowpath:
[----:B------:R-:W-:Y:S01]  /*03b0*/  SHF.R.U32.HI R4, RZ, 0x17, R9 ;  /* 0x00000017ff047819 */ /* 0x000fe20000011609 */
[----:B------:R-:W-:Y:S01]  /*03c0*/  BSSY.RECONVERGENT B1, `(.L_x_2) ;  /* 0x0000064000017945 */ /* 0x000fe20003800200 */
[--C-:B------:R-:W-:Y:S01]  /*03d0*/  SHF.R.U32.HI R3, RZ, 0x17, R0.reuse ;  /* 0x00000017ff037819 */ /* 0x100fe20000011600 */
[----:B------:R-:W-:Y:S01]  /*03e0*/  IMAD.MOV.U32 R7, RZ, RZ, R0 ;  /* 0x000000ffff077224 */ /* 0x000fe200078e0000 */
[----:B------:R-:W-:Y:S02]  /*03f0*/  LOP3.LUT R6, R4, 0xff, RZ, 0xc0, !PT ;  /* 0x000000ff04067812 */ /* 0x000fe400078ec0ff */
[----:B------:R-:W-:-:S03]  /*0400*/  LOP3.LUT R4, R3, 0xff, RZ, 0xc0, !PT ;  /* 0x000000ff03047812 */ /* 0x000fc600078ec0ff */
[----:B------:R-:W-:Y:S02]  /*0410*/  VIADD R11, R6, 0xffffffff ;  /* 0xffffffff060b7836 */ /* 0x000fe40000000000 */
[----:B------:R-:W-:-:S03]  /*0420*/  VIADD R10, R4, 0xffffffff ;  /* 0xffffffff040a7836 */ /* 0x000fc60000000000 */
[----:B------:R-:W-:-:S04]  /*0430*/  ISETP.GT.U32.AND P0, PT, R11, 0xfd, PT ;  /* 0x000000fd0b00780c */ /* 0x000fc80003f04070 */
[----:B------:R-:W-:-:S13]  /*0440*/  ISETP.GT.U32.OR P0, PT, R10, 0xfd, P0 ;  /* 0x000000fd0a00780c */ /* 0x000fda0000704470 */
[----:B------:R-:W-:Y:S01]  /*0450*/  @!P0 IMAD.MOV.U32 R8, RZ, RZ, RZ ;  /* 0x000000ffff088224 */ /* 0x000fe200078e00ff */
[----:B------:R-:W-:Y:S06]  /*0460*/  @!P0 BRA `(.L_x_3) ;  /* 0x0000000000608947 */ /* 0x000fec0003800000 */
[----:B------:R-:W-:Y:S01]  /*0470*/  FSETP.GTU.FTZ.AND P0, PT, |R0|, +INF , PT ;  /* 0x7f8000000000780b */ /* 0x000fe20003f1c200 */
[----:B------:R-:W-:Y:S01]  /*0480*/  IMAD.MOV.U32 R3, RZ, RZ, R9 ;  /* 0x000000ffff037224 */ /* 0x000fe200078e0009 */
[----:B------:R-:W-:-:S04]  /*0490*/  FSETP.GTU.FTZ.AND P1, PT, |R9|, +INF , PT ;  /* 0x7f8000000900780b */ /* 0x000fc80003f3c200 */
[----:B------:R-:W-:-:S13]  /*04a0*/  PLOP3.LUT P0, PT, P0, P1, PT, 0xf8, 0x8f ;  /* 0x00000000008f781c */ /* 0x000fda0000703f70 */
[----:B------:R-:W-:Y:S05]  /*04b0*/  @P0 BRA `(.L_x_4) ;  /* 0x00000004004c0947 */ /* 0x000fea0003800000 */
[----:B------:R-:W-:-:S13]  /*04c0*/  LOP3.LUT P0, RZ, R9, 0x7fffffff, R7, 0xc8, !PT ;  /* 0x7fffffff09ff7812 */ /* 0x000fda000780c807 */
[----:B------:R-:W-:Y:S05]  /*04d0*/  @!P0 BRA `(.L_x_5) ;  /* 0x00000004003c8947 */ /* 0x000fea0003800000 */
[C---:B------:R-:W-:Y:S02]  /*04e0*/  FSETP.NEU.FTZ.AND P2, PT, |R0|.reuse, +INF , PT ;  /* 0x7f8000000000780b */ /* 0x040fe40003f5d200 */
[----:B------:R-:W-:Y:S02]  /*04f0*/  FSETP.NEU.FTZ.AND P1, PT, |R3|, +INF , PT ;  /* 0x7f8000000300780b */ /* 0x000fe40003f3d200 */
[----:B------:R-:W-:-:S11]  /*0500*/  FSETP.NEU.FTZ.AND P0, PT, |R0|, +INF , PT ;  /* 0x7f8000000000780b */ /* 0x000fd60003f1d200 */
[----:B------:R-:W-:Y:S05]  /*0510*/  @!P1 BRA !P2, `(.L_x_5) ;  /* 0x00000004002c9947 */ /* 0x000fea0005000000 */
[----:B------:R-:W-:-:S04]  /*0520*/  LOP3.LUT P2, RZ, R7, 0x7fffffff, RZ, 0xc0, !PT ;  /* 0x7fffffff07ff7812 */ /* 0x000fc8000784c0ff */
[----:B------:R-:W-:-:S13]  /*0530*/  PLOP3.LUT P1, PT, P1, P2, PT, 0x2f, 0xf2 ;  /* 0x0000000000f2781c */ /* 0x000fda0000f24577 */
[----:B------:R-:W-:Y:S05]  /*0540*/  @P1 BRA `(.L_x_6) ;  /* 0x0000000400181947 */ /* 0x000fea0003800000 */
[----:B------:R-:W-:-:S04]  /*0550*/  LOP3.LUT P1, RZ, R9, 0x7fffffff, RZ, 0xc0, !PT ;  /* 0x7fffffff09ff7812 */ /* 0x000fc8000782c0ff */
[----:B------:R-:W-:-:S13]  /*0560*/  PLOP3.LUT P0, PT, P0, P1, PT, 0x2f, 0xf2 ;  /* 0x0000000000f2781c */ /* 0x000fda0000702577 */
[----:B------:R-:W-:Y:S05]  /*0570*/  @P0 BRA `(.L_x_7) ;  /* 0x0000000400000947 */ /* 0x000fea0003800000 */
[----:B------:R-:W-:Y:S02]  /*0580*/  ISETP.GE.AND P0, PT, R10, RZ, PT ;  /* 0x000000ff0a00720c */ /* 0x000fe40003f06270 */
[----:B------:R-:W-:-:S11]  /*0590*/  ISETP.GE.AND P1, PT, R11, RZ, PT ;  /* 0x000000ff0b00720c */ /* 0x000fd60003f26270 */
[----:B------:R-:W-:Y:S02]  /*05a0*/  @P0 IMAD.MOV.U32 R8, RZ, RZ, RZ ;  /* 0x000000ffff080224 */ /* 0x000fe400078e00ff */
[----:B------:R-:W-:Y:S01]  /*05b0*/  @!P0 FFMA R7, R0, 1.84467440737095516160e+19, RZ ;  /* 0x5f80000000078823 */ /* 0x000fe200000000ff */
[----:B------:R-:W-:Y:S02]  /*05c0*/  @!P0 IMAD.MOV.U32 R8, RZ, RZ, -0x40 ;  /* 0xffffffc0ff088424 */ /* 0x000fe400078e00ff */
[----:B------:R-:W-:Y:S02]  /*05d0*/  @!P1 FFMA R9, R3, 1.84467440737095516160e+19, RZ ;  /* 0x5f80000003099823 */ /* 0x000fe400000000ff */
[----:B------:R-:W-:-:S07]  /*05e0*/  @!P1 VIADD R8, R8, 0x40 ;  /* 0x0000004008089836 */ /* 0x000fce0000000000 */
.L_x_3:
[----:B------:R-:W-:Y:S01]  /*05f0*/  LEA R0, R6, 0xc0800000, 0x17 ;  /* 0xc080000006007811 */ /* 0x000fe200078eb8ff */
[----:B------:R-:W-:Y:S01]  /*0600*/  VIADD R4, R4, 0xffffff81 ;  /* 0xffffff8104047836 */ /* 0x000fe20000000000 */
[----:B------:R-:W-:Y:S02]  /*0610*/  BSSY.RECONVERGENT B2, `(.L_x_8) ;  /* 0x0000035000027945 */ /* 0x000fe40003800200 */
[----:B------:R-:W-:Y:S01]  /*0620*/  IADD3 R9, PT, PT, -R0, R9, RZ ;  /* 0x0000000900097210 */ /* 0x000fe20007ffe1ff */
[C---:B------:R-:W-:Y:S01]  /*0630*/  IMAD R0, R4.reuse, -0x800000, R7 ;  /* 0xff80000004007824 */ /* 0x040fe200078e0207 */
[----:B------:R-:W-:Y:S02]  /*0640*/  IADD3 R7, PT, PT, R4, 0x7f, -R6 ;  /* 0x0000007f04077810 */ /* 0x000fe40007ffe806 */
[----:B------:R-:W0:Y:S01]  /*0650*/  MUFU.RCP R3, R9 ;  /* 0x0000000900037308 */ /* 0x000e220000001000 */
[----:B------:R-:W-:Y:S02]  /*0660*/  FADD.FTZ R11, -R9, -RZ ;  /* 0x800000ff090b7221 */ /* 0x000fe40000010100 */
[----:B------:R-:W-:-:S02]  /*0670*/  IMAD.IADD R7, R7, 0x1, R8 ;  /* 0x0000000107077824 */ /* 0x000fc400078e0208 */
[----:B0-----:R-:W-:-:S04]  /*0680*/  FFMA R10, R3, R11, 1 ;  /* 0x3f800000030a7423 */ /* 0x001fc8000000000b */
[----:B------:R-:W-:-:S04]  /*0690*/  FFMA R12, R3, R10, R3 ;  /* 0x0000000a030c7223 */ /* 0x000fc80000000003 */
[----:B------:R-:W-:-:S04]  /*06a0*/  FFMA R3, R0, R12, RZ ;  /* 0x0000000c00037223 */ /* 0x000fc800000000ff */
[----:B------:R-:W-:-:S04]  /*06b0*/  FFMA R10, R11, R3, R0 ;  /* 0x000000030b0a7223 */ /* 0x000fc80000000000 */
[----:B------:R-:W-:-:S04]  /*06c0*/  FFMA R13, R12, R10, R3 ;  /* 0x0000000a0c0d7223 */ /* 0x000fc80000000003 */
[----:B------:R-:W-:-:S04]  /*06d0*/  FFMA R10, R11, R13, R0 ;  /* 0x0000000d0b0a7223 */ /* 0x000fc80000000000 */
[----:B------:R-:W-:-:S05]  /*06e0*/  FFMA R0, R12, R10, R13 ;  /* 0x0000000a0c007223 */ /* 0x000fca000000000d */
[----:B------:R-:W-:-:S04]  /*06f0*/  SHF.R.U32.HI R3, RZ, 0x17, R0 ;  /* 0x00000017ff037819 */ /* 0x000fc80000011600 */
[----:B------:R-:W-:-:S05]  /*0700*/  LOP3.LUT R3, R3, 0xff, RZ, 0xc0, !PT ;  /* 0x000000ff03037812 */ /* 0x000fca00078ec0ff */
[----:B------:R-:W-:-:S04]  /*0710*/  IMAD.IADD R8, R3, 0x1, R7 ;  /* 0x0000000103087824 */ /* 0x000fc800078e0207 */
[----:B------:R-:W-:-:S05]  /*0720*/  VIADD R3, R8, 0xffffffff ;  /* 0xffffffff08037836 */ /* 0x000fca0000000000 */
[----:B------:R-:W-:-:S13]  /*0730*/  ISETP.GE.U32.AND P0, PT, R3, 0xfe, PT ;  /* 0x000000fe0300780c */ /* 0x000fda0003f06070 */
[----:B------:R-:W-:Y:S05]  /*0740*/  @!P0 BRA `(.L_x_9) ;  /* 0x0000000000808947 */ /* 0x000fea0003800000 */
[----:B------:R-:W-:-:S13]  /*0750*/  ISETP.GT.AND P0, PT, R8, 0xfe, PT ;  /* 0x000000fe0800780c */ /* 0x000fda0003f04270 */
[----:B------:R-:W-:Y:S05]  /*0760*/  @P0 BRA `(.L_x_10) ;  /* 0x00000000006c0947 */ /* 0x000fea0003800000 */
[----:B------:R-:W-:-:S13]  /*0770*/  ISETP.GE.AND P0, PT, R8, 0x1, PT ;  /* 0x000000010800780c */ /* 0x000fda0003f06270 */
[----:B------:R-:W-:Y:S05]  /*0780*/  @P0 BRA `(.L_x_11) ;  /* 0x0000000000740947 */ /* 0x000fea0003800000 */
[----:B------:R-:W-:Y:S02]  /*0790*/  ISETP.GE.AND P0, PT, R8, -0x18, PT ;  /* 0xffffffe80800780c */ /* 0x000fe40003f06270 */
[----:B------:R-:W-:-:S11]  /*07a0*/  LOP3.LUT R0, R0, 0x80000000, RZ, 0xc0, !PT ;  /* 0x8000000000007812 */ /* 0x000fd600078ec0ff */
[----:B------:R-:W-:Y:S05]  /*07b0*/  @!P0 BRA `(.L_x_11) ;  /* 0x0000000000688947 */ /* 0x000fea0003800000 */
[-CC-:B------:R-:W-:Y:S01]  /*07c0*/  FFMA.RZ R3, R12, R10.reuse, R13.reuse ;  /* 0x0000000a0c037223 */ /* 0x180fe2000000c00d */
[----:B------:R-:W-:Y:S02]  /*07d0*/  VIADD R7, R8, 0x20 ;  /* 0x0000002008077836 */ /* 0x000fe40000000000 */
[-CC-:B------:R-:W-:Y:S01]  /*07e0*/  FFMA.RM R4, R12, R10.reuse, R13.reuse ;  /* 0x0000000a0c047223 */ /* 0x180fe2000000400d */
[----:B------:R-:W-:Y:S02]  /*07f0*/  ISETP.NE.AND P2, PT, R8, RZ, PT ;  /* 0x000000ff0800720c */ /* 0x000fe40003f45270 */
[----:B------:R-:W-:Y:S01]  /*0800*/  LOP3.LUT R6, R3, 0x7fffff, RZ, 0xc0, !PT ;  /* 0x007fffff03067812 */ /* 0x000fe200078ec0ff */
[----:B------:R-:W-:Y:S01]  /*0810*/  FFMA.RP R3, R12, R10, R13 ;  /* 0x0000000a0c037223 */ /* 0x000fe2000000800d */
[----:B------:R-:W-:Y:S02]  /*0820*/  ISETP.NE.AND P1, PT, R8, RZ, PT ;  /* 0x000000ff0800720c */ /* 0x000fe40003f25270 */
[----:B------:R-:W-:-:S02]  /*0830*/  LOP3.LUT R6, R6, 0x800000, RZ, 0xfc, !PT ;  /* 0x0080000006067812 */ /* 0x000fc400078efcff */
[----:B------:R-:W-:Y:S02]  /*0840*/  IADD3 R8, PT, PT, -R8, RZ, RZ ;  /* 0x000000ff08087210 */ /* 0x000fe40007ffe1ff */
[----:B------:R-:W-:Y:S02]  /*0850*/  SHF.L.U32 R7, R6, R7, RZ ;  /* 0x0000000706077219 */ /* 0x000fe400000006ff */
[----:B------:R-:W-:Y:S02]  /*0860*/  FSETP.NEU.FTZ.AND P0, PT, R3, R4, PT ;  /* 0x000000040300720b */ /* 0x000fe40003f1d000 */
[----:B------:R-:W-:Y:S02]  /*0870*/  SEL R3, R8, RZ, P2 ;  /* 0x000000ff08037207 */ /* 0x000fe40001000000 */
[----:B------:R-:W-:Y:S02]  /*0880*/  ISETP.NE.AND P1, PT, R7, RZ, P1 ;  /* 0x000000ff0700720c */ /* 0x000fe40000f25270 */
[----:B------:R-:W-:-:S02]  /*0890*/  SHF.R.U32.HI R3, RZ, R3, R6 ;  /* 0x00000003ff037219 */ /* 0x000fc40000011606 */
[----:B------:R-:W-:Y:S02]  /*08a0*/  PLOP3.LUT P0, PT, P0, P1, PT, 0xf8, 0x8f ;  /* 0x00000000008f781c */ /* 0x000fe40000703f70 */
[----:B------:R-:W-:Y:S02]  /*08b0*/  SHF.R.U32.HI R7, RZ, 0x1, R3 ;  /* 0x00000001ff077819 */ /* 0x000fe40000011603 */
[----:B------:R-:W-:-:S04]  /*08c0*/  SEL R4, RZ, 0x1, !P0 ;  /* 0x00000001ff047807 */ /* 0x000fc80004000000 */
[----:B------:R-:W-:-:S04]  /*08d0*/  LOP3.LUT R4, R4, 0x1, R7, 0xf8, !PT ;  /* 0x0000000104047812 */ /* 0x000fc800078ef807 */
[----:B------:R-:W-:-:S05]  /*08e0*/  LOP3.LUT R4, R4, R3, RZ, 0xc0, !PT ;  /* 0x0000000304047212 */ /* 0x000fca00078ec0ff */
[----:B------:R-:W-:-:S05]  /*08f0*/  IMAD.IADD R7, R7, 0x1, R4 ;  /* 0x0000000107077824 */ /* 0x000fca00078e0204 */
[----:B------:R-:W-:Y:S01]  /*0900*/  LOP3.LUT R0, R7, R0, RZ, 0xfc, !PT ;  /* 0x0000000007007212 */ /* 0x000fe200078efcff */
[----:B------:R-:W-:Y:S06]  /*0910*/  BRA `(.L_x_11) ;  /* 0x0000000000107947 */ /* 0x000fec0003800000 */
.L_x_10:
[----:B------:R-:W-:-:S04]  /*0920*/  LOP3.LUT R0, R0, 0x80000000, RZ, 0xc0, !PT ;  /* 0x8000000000007812 */ /* 0x000fc800078ec0ff */
[----:B------:R-:W-:Y:S01]  /*0930*/  LOP3.LUT R0, R0, 0x7f800000, RZ, 0xfc, !PT ;  /* 0x7f80000000007812 */ /* 0x000fe200078efcff */
[----:B------:R-:W-:Y:S06]  /*0940*/  BRA `(.L_x_11) ;  /* 0x0000000000047947 */ /* 0x000fec0003800000 */
.L_x_9:
[----:B------:R-:W-:-:S07]  /*0950*/  IMAD R0, R7, 0x800000, R0 ;  /* 0x0080000007007824 */ /* 0x000fce00078e0200 */
.L_x_11:
[----:B------:R-:W-:Y:S05]  /*0960*/  BSYNC.RECONVERGENT B2 ;  /* 0x0000000000027941 */ /* 0x000fea0003800200 */
.L_x_8:
[----:B------:R-:W-:Y:S05]  /*0970*/  BRA `(.L_x_12) ;  /* 0x0000000000207947 */ /* 0x000fea0003800000 */
.L_x_7:
[----:B------:R-:W-:-:S04]  /*0980*/  LOP3.LUT R0, R9, 0x80000000, R7, 0x48, !PT ;  /* 0x8000000009007812 */ /* 0x000fc800078e4807 */
[----:B------:R-:W-:Y:S01]  /*0990*/  LOP3.LUT R0, R0, 0x7f800000, RZ, 0xfc, !PT ;  /* 0x7f80000000007812 */ /* 0x000fe200078efcff */
[----:B------:R-:W-:Y:S06]  /*09a0*/  BRA `(.L_x_12) ;  /* 0x0000000000147947 */ /* 0x000fec0003800000 */
.L_x_6:
[----:B------:R-:W-:Y:S01]  /*09b0*/  LOP3.LUT R0, R9, 0x80000000, R7, 0x48, !PT ;  /* 0x8000000009007812 */ /* 0x000fe200078e4807 */
[----:B------:R-:W-:Y:S06]  /*09c0*/  BRA `(.L_x_12) ;  /* 0x00000000000c7947 */ /* 0x000fec0003800000 */
.L_x_5:
[----:B------:R-:W0:Y:S01]  /*09d0*/  MUFU.RSQ R0, -QNAN ;  /* 0xffc0000000007908 */ /* 0x000e220000001400 */
[----:B------:R-:W-:Y:S05]  /*09e0*/  BRA `(.L_x_12) ;  /* 0x0000000000047947 */ /* 0x000fea0003800000 */
.L_x_4:
[----:B------:R-:W-:-:S07]  /*09f0*/  FADD.FTZ R0, R0, R3 ;  /* 0x0000000300007221 */ /* 0x000fce0000010000 */
.L_x_12:
[----:B------:R-:W-:Y:S05]  /*0a00*/  BSYNC.RECONVERGENT B1 ;  /* 0x0000000000017941 */ /* 0x000fea0003800200 */
.L_x_2:
[----:B------:R-:W-:-:S04]  /*0a10*/  IMAD.MOV.U32 R3, RZ, RZ, 0x0 ;  /* 0x00000000ff037424 */ /* 0x000fc800078e00ff */
[----:B0-----:R-:W-:Y:S05]  /*0a20*/  RET.REL.NODEC R2 `(_Z28prepareVerticalPottsProblemsPfS_S_S_S_S_fjjj) ;  /* 0xfffffff402747950 */ /* 0x001fea0003c3ffff */
.L_x_13:
[----:B------:R-:W-:-:S00]  /*0a30*/  BRA `(.L_x_13) ;  /* 0xfffffffc00fc7947 */ /* 0x000fc0000383ffff */
[----:B------:R-:W-:-:S00]  /*0a40*/  NOP ;  /* 0x0000000000007918 */ /* 0x000fc00000000000 */
        /* <DEDUP_REMOVED lines=11> */
.L_x_29:


//--------------------- .text._Z30prepareHorizontalPottsProblemsPfS_S_S_S_S_fjjj --------------------------
	.section	.text._Z30prepareHorizontalPottsProblemsPfS_S_S_S_S_fjjj,"ax",@progbits
	.align	128
        .global         _Z30prepareHorizontalPottsProblemsPfS_S_S_S_S_fjjj
        .type           _Z30prepareHorizontalPottsProblemsPfS_S_S_S_S_fjjj,@function
        .size           _Z30prepareHorizontalPottsProblemsPfS_S_S_S_S_fjjj,(.L_x_30 - _Z30prepareHorizontalPottsProblemsPfS_S_S_S_S_fjjj)
        .other          _Z30prepareHorizontalPottsProblemsPfS_S_S_S_S_fjjj,@"STO_CUDA_ENTRY STV_DEFAULT"
_Z30prepareHorizontalPottsProblemsPfS_S_S_S_S_fjjj:
.text._Z30prepareHorizontalPottsProblemsPfS_S_S_S_S_fjjj:
        /* <DEDUP_REMOVED lines=52> */
[----:B------:R-:W-:Y:S05]  /*0340*/  CALL.REL.NOINC `($__internal_1_$__cuda_sm3x_div_rn_noftz_f32_slowpath) ;  /* 0x0000000000187944 */ /* 0x000fea0003c00000 */
[----:B------:R-:W-:-:S07]  /*0350*/  IMAD.MOV.U32 R15, RZ, RZ, R0 ;  /* 0x000000ffff0f7224 */ /* 0x000fce00078e0000 */
.L_x_15:
[----:B------:R-:W-:Y:S05]  /*0360*/  BSYNC.RECONVERGENT B0 ;  /* 0x0000000000007941 */ /* 0x000fea0003800200 */
.L_x_14:
[----:B------:R-:W0:Y:S02]  /*0370*/  LDC.64 R2, c[0x0][0x388] ;  /* 0x0000e200ff027b82 */ /* 0x000e240000000a00 */
[----:B0-----:R-:W-:-:S05]  /*0380*/  IMAD.WIDE.U32 R2, R5, 0x4, R2 ;  /* 0x0000000405027825 */ /* 0x001fca00078e0002 */
[----:B------:R-:W-:Y:S01]  /*0390*/  STG.E desc[UR4][R2.64], R15 ;  /* 0x0000000f02007986 */ /* 0x000fe2000c101904 */
[----:B------:R-:W-:Y:S05]  /*03a0*/  EXIT ;  /* 0x000000000000794d */ /* 0x000fea0003800000 */
        .weak           $__internal_1_$__cuda_sm3x_div_rn_noftz_f32_slowpath
        .type           $__internal_1_$__cuda_sm3x_div_rn_noftz_f32_slowpath,@function
        .size           $__internal_1_$__cuda_sm3x_div_rn_noftz_f32_slowpath,(.L_x_30 - $__internal_1_$__cuda_sm3x_div_rn_noftz_f32_slowpath)
$__internal_1_$__cuda_sm3x_div_rn_noftz_f32_slowpath:
        /* <DEDUP_REMOVED lines=36> */
.L_x_17:
        /* <DEDUP_REMOVED lines=51> */
.L_x_24:
[----:B------:R-:W-:-:S04]  /*0920*/  LOP3.LUT R0, R0, 0x80000000, RZ, 0xc0, !PT ;  /* 0x8000000000007812 */ /* 0x000fc800078ec0ff */
[----:B------:R-:W-:Y:S01]  /*0930*/  LOP3.LUT R0, R0, 0x7f800000, RZ, 0xfc, !PT ;  /* 0x7f80000000007812 */ /* 0x000fe200078efcff */
[----:B------:R-:W-:Y:S06]  /*0940*/  BRA `(.L_x_25) ;  /* 0x0000000000047947 */ /* 0x000fec0003800000 */
.L_x_23:
[----:B------:R-:W-:-:S07]  /*0950*/  IMAD R0, R7, 0x800000, R0 ;  /* 0x0080000007007824 */ /* 0x000fce00078e0200 */
.L_x_25:
[----:B------:R-:W-:Y:S05]  /*0960*/  BSYNC.RECONVERGENT B2 ;  /* 0x0000000000027941 */ /* 0x000fea0003800200 */
.L_x_22:
[----:B------:R-:W-:Y:S05]  /*0970*/  BRA `(.L_x_26) ;  /* 0x0000000000207947 */ /* 0x000fea0003800000 */
.L_x_21:
[----:B------:R-:W-:-:S04]  /*0980*/  LOP3.LUT R0, R9, 0x80000000, R7, 0x48, !PT ;  /* 0x8000000009007812 */ /* 0x000fc800078e4807 */
[----:B------:R-:W-:Y:S01]  /*0990*/  LOP3.LUT R0, R0, 0x7f800000, RZ, 0xfc, !PT ;  /* 0x7f80000000007812 */ /* 0x000fe200078efcff */
[----:B------:R-:W-:Y:S06]  /*09a0*/  BRA `(.L_x_26) ;  /* 0x0000000000147947 */ /* 0x000fec0003800000 */
.L_x_20:
[----:B------:R-:W-:Y:S01]  /*09b0*/  LOP3.LUT R0, R9, 0x80000000, R7, 0x48, !PT ;  /* 0x8000000009007812 */ /* 0x000fe200078e4807 */
[----:B------:R-:W-:Y:S06]  /*09c0*/  BRA `(.L_x_26) ;  /* 0x00000000000c7947 */ /* 0x000fec0003800000 */
.L_x_19:
[----:B------:R-:W0:Y:S01]  /*09d0*/  MUFU.RSQ R0, -QNAN ;  /* 0xffc0000000007908 */ /* 0x000e220000001400 */
[----:B------:R-:W-:Y:S05]  /*09e0*/  BRA `(.L_x_26) ;  /* 0x0000000000047947 */ /* 0x000fea0003800000 */
.L_x_18:
[----:B------:R-:W-:-:S07]  /*09f0*/  FADD.FTZ R0, R0, R3 ;  /* 0x0000000300007221 */ /* 0x000fce0000010000 */
.L_x_26:
[----:B------:R-:W-:Y:S05]  /*0a00*/  BSYNC.RECONVERGENT B1 ;  /* 0x0000000000017941 */ /* 0x000fea0003800200 */
.L_x_16:
[----:B------:R-:W-:-:S04]  /*0a10*/  IMAD.MOV.U32 R3, RZ, RZ, 0x0 ;  /* 0x00000000ff037424 */ /* 0x000fc800078e00ff */
[----:B0-----:R-:W-:Y:S05]  /*0a20*/  RET.REL.NODEC R2 `(_Z30prepareHorizontalPottsProblemsPfS_S_S_S_S_fjjj) ;  /* 0xfffffff402747950 */ /* 0x001fea0003c3ffff */
.L_x_27:
        /* <DEDUP_REMOVED lines=13> */
.L_x_30:


//--------------------- .text._Z24updateWeightsPrimeKernelPfS_jjf --------------------------
	.section	.text._Z24updateWeightsPrimeKernelPfS_jjf,"ax",@progbits
	.align	128
        .global         _Z24updateWeightsPrimeKernelPfS_jjf
        .type           _Z24updateWeightsPrimeKernelPfS_jjf,@function
        .size           _Z24updateWeightsPrimeKernelPfS_jjf,(.L_x_33 - _Z24updateWeightsPrimeKernelPfS_jjf)
        .other          _Z24updateWeightsPrimeKernelPfS_jjf,@"STO_CUDA_ENTRY STV_DEFAULT"
_Z24updateWeightsPrimeKernelPfS_jjf:
.text._Z24updateWeightsPrimeKernelPfS_jjf:
        /* <DEDUP_REMOVED lines=8> */
[----:B0-----:R-:W-:-:S05]  /*0080*/  IMAD R5, R2, UR5, R5 ;  /* 0x0000000502057c24 */ /* 0x001fca000f8e0205 */
[----:B--2---:R-:W-:Y:S01]  /*0090*/  ISETP.GE.U32.AND P0, PT, R5, UR7, PT ;  /* 0x0000000705007c0c */ /* 0x004fe2000bf06070 */
[----:B-1----:R-:W-:-:S05]  /*00a0*/  IMAD R0, R3, UR4, R0 ;  /* 0x0000000403007c24 */ /* 0x002fca000f8e0200 */
[----:B------:R-:W-:-:S13]  /*00b0*/  ISETP.GE.U32.OR P0, PT, R0, UR6, P0 ;  /* 0x0000000600007c0c */ /* 0x000fda0008706470 */
[----:B------:R-:W-:Y:S05]  /*00c0*/  @P0 EXIT ;  /* 0x000000000000094d */ /* 0x000fea0003800000 */
[----:B------:R-:W0:Y:S01]  /*00d0*/  LDC.64 R2, c[0x0][0x388] ;  /* 0x0000e200ff027b82 */ /* 0x000e220000000a00 */
[----:B------:R-:W1:Y:S01]  /*00e0*/  LDCU.64 UR4, c[0x0][0x358] ;  /* 0x00006b00ff0477ac */ /* 0x000e620008000a00 */
[----:B------:R-:W-:Y:S01]  /*00f0*/  IMAD R7, R5, UR6, R0 ;  /* 0x0000000605077c24 */ /* 0x000fe2000f8e0200 */
[----:B------:R-:W2:Y:S05]  /*0100*/  LDCU UR7, c[0x0][0x398] ;  /* 0x00007300ff0777ac */ /* 0x000eaa0008000800 */
[----:B------:R-:W3:Y:S01]  /*0110*/  LDC.64 R4, c[0x0][0x380] ;  /* 0x0000e000ff047b82 */ /* 0x000ee20000000a00 */
[----:B0-----:R-:W-:-:S06]  /*0120*/  IMAD.WIDE.U32 R2, R7, 0x4, R2 ;  /* 0x0000000407027825 */ /* 0x001fcc00078e0002 */
[----:B-1----:R-:W2:Y:S01]  /*0130*/  LDG.E R2, desc[UR4][R2.64] ;  /* 0x0000000402027981 */ /* 0x002ea2000c1e1900 */
[----:B---3--:R-:W-:-:S04]  /*0140*/  IMAD.WIDE.U32 R4, R7, 0x4, R4 ;  /* 0x0000000407047825 */ /* 0x008fc800078e0004 */
[----:B--2---:R-:W-:-:S05]  /*0150*/  FADD R7, R2, UR7 ;  /* 0x0000000702077e21 */ /* 0x004fca0008000000 */
[----:B------:R-:W-:Y:S01]  /*0160*/  STG.E desc[UR4][R4.64], R7 ;  /* 0x0000000704007986 */ /* 0x000fe2000c101904 */
[----:B------:R-:W-:Y:S05]  /*0170*/  EXIT ;  /* 0x000000000000794d */ /* 0x000fea0003800000 */
.L_x_28:
        /* <DEDUP_REMOVED lines=16> */
.L_x_33:


//--------------------- .nv.shared.reserved.0     --------------------------
	.section	.nv.shared.reserved.0,"aw",@nobits
	.weak		__nv_reservedSMEM_offset_0_alias
	.size		__nv_reservedSMEM_offset_0_alias, 0, 64
	.other		__nv_reservedSMEM_offset_0_alias,@"STO_CUDA_RESERVED_SHARED STV_DEFAULT"
__nv_reservedSMEM_offset_0_alias:
	.zero		0
	.zero		64


//--------------------- .nv.constant0._Z28prepareVerticalPottsProblemsPfS_S_S_S_S_fjjj --------------------------
	.section	.nv.constant0._Z28prepareVerticalPottsProblemsPfS_S_S_S_S_fjjj,"a",@progbits
	.sectionflags	@""
	.align	4
.nv.constant0._Z28prepareVerticalPottsProblemsPfS_S_S_S_S_fjjj:
	.zero		960


//--------------------- .nv.constant0._Z30prepareHorizontalPottsProblemsPfS_S_S_S_S_fjjj --------------------------
	.section	.nv.constant0._Z30prepareHorizontalPottsProblemsPfS_S_S_S_S_fjjj,"a",@progbits
	.sectionflags	@""
	.align	4
.nv.constant0._Z30prepareHorizontalPottsProblemsPfS_S_S_S_S_fjjj:
	.zero		960


//--------------------- .nv.constant0._Z24updateWeightsPrimeKernelPfS_jjf --------------------------
	.section	.nv.constant0._Z24updateWeightsPrimeKernelPfS_jjf,"a",@progbits
	.sectionflags	@""
	.align	4
.nv.constant0._Z24updateWeightsPrimeKernelPfS_jjf:
	.zero		924


//--------------------- SYMBOLS --------------------------

	.type		.nv.reservedSmem.offset0,@object
	.size		.nv.reservedSmem.offset0,0x4
